//
// Generated by NVIDIA NVVM Compiler
//
// Compiler Build ID: CL-36424714
// Cuda compilation tools, release 13.0, V13.0.88
// Based on NVVM 20.0.0
//

.version 9.0
.target sm_100
.address_size 64

	// .globl	_Z5hellov
.extern .func  (.param .b32 func_retval0) vprintf
(
	.param .b64 vprintf_param_0,
	.param .b64 vprintf_param_1
)
;
.global .align 1 .b8 $str[15] = {104, 101, 108, 108, 111, 32, 73, 32, 97, 109, 32, 37, 100, 10};

.visible .entry _Z5hellov()
{
	.local .align 8 .b8 	__local_depot0[8];
	.reg .b64 	%SP;
	.reg .b64 	%SPL;
	.reg .b32 	%r<4>;
	.reg .b64 	%rd<5>;

	mov.u64 	%SPL, __local_depot0;
	cvta.local.u64 	%SP, %SPL;
	add.u64 	%rd1, %SP, 0;
	add.u64 	%rd2, %SPL, 0;
	mov.u32 	%r1, %tid.x;
	st.local.u32 	[%rd2], %r1;
	mov.u64 	%rd3, $str;
	cvta.global.u64 	%rd4, %rd3;
	{ // callseq 0, 0
	.param .b64 param0;
	st.param.b64 	[param0], %rd4;
	.param .b64 param1;
	st.param.b64 	[param1], %rd1;
	.param .b32 retval0;
	call.uni (retval0), 
	vprintf, 
	(
	param0, 
	param1
	);
	ld.param.b32 	%r2, [retval0];
	} // callseq 0
	ret;

}


// ===== COMPILED SASS (sm_100) =====

	.target	sm_100

	.elftype	@"ET_EXEC"


//--------------------- .note.nv.tkinfo           --------------------------
	.section	.note.nv.tkinfo,"",@"SHT_NOTE"
	.sectionflags	@"SHF_NOTE_NV_TKINFO"
	.tkinfo
        /*0018*/ 	.word	0x00000002
        /*0030*/ 	.string	""
        /*0030*/ 	.string	"ptxas"
        /*0030*/ 	.string	"Cuda compilation tools, release 13.0, V13.0.88"
        /*0030*/ 	.string	"Build cuda_13.0.r13.0/compiler.36424714_0"
        /*0030*/ 	.string	"-arch sm_100 -m 64 "



//--------------------- .note.nv.cuinfo           --------------------------
	.section	.note.nv.cuinfo,"",@"SHT_NOTE"
	.sectionflags	@"SHF_NOTE_NV_CUINFO"
        /*0018*/ 	.short	0x0002
        /*001a*/ 	.short	0x0064
        /*001c*/ 	.short	0x0082
	.zero		2


//--------------------- .nv.info                  --------------------------
	.section	.nv.info,"",@"SHT_CUDA_INFO"
	.align	4


	//----- nvinfo : EIATTR_REGCOUNT
	.align		4
        /*0000*/ 	.byte	0x04, 0x2f
        /*0002*/ 	.short	(.L_2 - .L_1)
	.align		4
.L_1:
        /*0004*/ 	.word	index@(_Z5hellov)
        /*0008*/ 	.word	0x00000018


	//----- nvinfo : EIATTR_FRAME_SIZE
	.align		4
.L_2:
        /*000c*/ 	.byte	0x04, 0x11
        /*000e*/ 	.short	(.L_4 - .L_3)
	.align		4
.L_3:
        /*0010*/ 	.word	index@(_Z5hellov)
        /*0014*/ 	.word	0x00000008


	//----- nvinfo : EIATTR_MIN_STACK_SIZE
	.align		4
.L_4:
        /*0018*/ 	.byte	0x04, 0x12
        /*001a*/ 	.short	(.L_6 - .L_5)
	.align		4
.L_5:
        /*001c*/ 	.word	index@(_Z5hellov)
        /*0020*/ 	.word	0x00000008
.L_6:


//--------------------- .nv.compat                --------------------------
	.section	.nv.compat,"",@"SHT_CUDA_COMPAT_INFO"
	.align	4
        /*0000*/ 	.byte	0x02, 0x09, 0x00, 0x00, 0x02, 0x02, 0x01, 0x00, 0x02, 0x05, 0x05, 0x00, 0x03, 0x07, 0x01, 0x01
        /*0010*/ 	.byte	0x02, 0x03, 0x00, 0x00, 0x02, 0x06, 0x01, 0x00, 0x04, 0x0b, 0x08, 0x00, 0x09, 0x00, 0x00, 0x00
        /*0020*/ 	.byte	0x00, 0x00, 0x00, 0x00


//--------------------- .nv.info._Z5hellov        --------------------------
	.section	.nv.info._Z5hellov,"",@"SHT_CUDA_INFO"
	.sectionflags	@""
	.align	4


	//----- nvinfo : EIATTR_CUDA_API_VERSION
	.align		4
        /*0000*/ 	.byte	0x04, 0x37
        /*0002*/ 	.short	(.L_8 - .L_7)
.L_7:
        /*0004*/ 	.word	0x00000082


	//----- nvinfo : EIATTR_SPARSE_MMA_MASK
	.align		4
.L_8:
        /*0008*/ 	.byte	0x03, 0x50
        /*000a*/ 	.short	0x0000


	//----- nvinfo : EIATTR_MAXREG_COUNT
	.align		4
        /*000c*/ 	.byte	0x03, 0x1b
        /*000e*/ 	.short	0x00ff


	//----- nvinfo : EIATTR_EXTERNS
	.align		4
        /*0010*/ 	.byte	0x04, 0x0f
        /*0012*/ 	.short	(.L_10 - .L_9)


	//   ....[0]....
	.align		4
.L_9:
        /*0014*/ 	.word	index@(vprintf)


	//----- nvinfo : EIATTR_MERCURY_ISA_VERSION
	.align		4
.L_10:
        /*0018*/ 	.byte	0x03, 0x5f
        /*001a*/ 	.short	0x0101


	//----- nvinfo : EIATTR_VRC_CTA_INIT_COUNT
	.align		4
        /*001c*/ 	.byte	0x02, 0x4a
	.zero		1
	.zero		1


	//----- nvinfo : EIATTR_SYSCALL_OFFSETS
	.align		4
        /*0020*/ 	.byte	0x04, 0x46
        /*0022*/ 	.short	(.L_12 - .L_11)


	//   ....[0]....
.L_11:
        /*0024*/ 	.word	0x000000e0


	//----- nvinfo : EIATTR_EXIT_INSTR_OFFSETS
	.align		4
.L_12:
        /*0028*/ 	.byte	0x04, 0x1c
        /*002a*/ 	.short	(.L_14 - .L_13)


	//   ....[0]....
.L_13:
        /*002c*/ 	.word	0x000000f0


	//----- nvinfo : EIATTR_SW_WAR
	.align		4
.L_14:
        /*0030*/ 	.byte	0x04, 0x36
        /*0032*/ 	.short	(.L_16 - .L_15)
.L_15:
        /*0034*/ 	.word	0x00000008
.L_16:


//--------------------- .nv.callgraph             --------------------------
	.section	.nv.callgraph,"",@"SHT_CUDA_CALLGRAPH"
	.align	4
	.sectionentsize	8
	.align		4
        /*0000*/ 	.word	0x00000000
	.align		4
        /*0004*/ 	.word	0xffffffff
	.align		4
        /*0008*/ 	.word	index@(_Z5hellov)
	.align		4
        /*000c*/ 	.word	index@(vprintf)
	.align		4
        /*0010*/ 	.word	0x00000000
	.align		4
        /*0014*/ 	.word	0xfffffffe
	.align		4
        /*0018*/ 	.word	0x00000000
	.align		4
        /*001c*/ 	.word	0xfffffffd
	.align		4
        /*0020*/ 	.word	0x00000000
	.align		4
        /*0024*/ 	.word	0xfffffffc


//--------------------- .nv.constant4             --------------------------
	.section	.nv.constant4,"a",@progbits
	.align	8
	.align		8
.nv.constant4:
        /*0000*/ 	.dword	vprintf
	.align		8
        /*0008*/ 	.dword	$str


//--------------------- .text._Z5hellov           --------------------------
	.section	.text._Z5hellov,"ax",@progbits
	.align	128
        .global         _Z5hellov
        .type           _Z5hellov,@function
        .size           _Z5hellov,(.L_x_2 - _Z5hellov)
        .other          _Z5hellov,@"STO_CUDA_ENTRY STV_DEFAULT"
_Z5hellov:
.text._Z5hellov:
[----:B------:R-:W0:Y:S01]  /*0000*/  LDC R1, c[0x0][0x37c] ;  /* 0x0000df00ff017b82 */ /* 0x000e220000000800 */
[----:B------:R-:W1:Y:S01]  /*0010*/  S2R R8, SR_TID.X ;  /* 0x0000000000087919 */ /* 0x000e620000002100 */
[----:B0-----:R-:W-:Y:S01]  /*0020*/  VIADD R1, R1, 0xfffffff8 ;  /* 0xfffffff801017836 */ /* 0x001fe20000000000 */
[----:B------:R-:W-:Y:S01]  /*0030*/  MOV R0, 0x0 ;  /* 0x0000000000007802 */ /* 0x000fe20000000f00 */
[----:B------:R-:W0:Y:S04]  /*0040*/  LDCU UR4, c[0x0][0x2f8] ;  /* 0x00005f00ff0477ac */ /* 0x000e280008000800 */
[----:B------:R2:W3:Y:S01]  /*0050*/  LDC.64 R2, c[0x4][R0] ;  /* 0x0100000000027b82 */ /* 0x0004e20000000a00 */
[----:B------:R-:W4:Y:S01]  /*0060*/  LDCU.64 UR6, c[0x4][0x8] ;  /* 0x01000100ff0677ac */ /* 0x000f220008000a00 */
[----:B------:R-:W5:Y:S01]  /*0070*/  LDCU UR5, c[0x0][0x2fc] ;  /* 0x00005f80ff0577ac */ /* 0x000f620008000800 */
[----:B0-----:R-:W-:Y:S01]  /*0080*/  IADD3 R6, P0, PT, R1, UR4, RZ ;  /* 0x0000000401067c10 */ /* 0x001fe2000ff1e0ff */
[----:B----4-:R-:W-:Y:S01]  /*0090*/  IMAD.U32 R4, RZ, RZ, UR6 ;  /* 0x00000006ff047e24 */ /* 0x010fe2000f8e00ff */
[----:B------:R-:W-:-:S03]  /*00a0*/  MOV R5, UR7 ;  /* 0x0000000700057c02 */ /* 0x000fc60008000f00 */
[----:B-----5:R-:W-:Y:S01]  /*00b0*/  IMAD.X R7, RZ, RZ, UR5, P0 ;  /* 0x00000005ff077e24 */ /* 0x020fe200080e06ff */
[----:B-1----:R2:W-:Y:S07]  /*00c0*/  STL [R1], R8 ;  /* 0x0000000801007387 */ /* 0x0025ee0000100800 */
[----:B------:R-:W-:-:S07]  /*00d0*/  LEPC R20, `(.L_x_0) ;  /* 0x000000001014794e */ /* 0x000fce0000000000 */
[----:B--23--:R-:W-:Y:S05]  /*00e0*/  CALL.ABS.NOINC R2 ;  /* 0x0000000002007343 */ /* 0x00cfea0003c00000 */
.L_x_0:
[----:B------:R-:W-:Y:S05]  /*00f0*/  EXIT ;  /* 0x000000000000794d */ /* 0x000fea0003800000 */
.L_x_1:
[----:B------:R-:W-:-:S00]  /*0100*/  BRA `(.L_x_1) ;  /* 0xfffffffc00fc7947 */ /* 0x000fc0000383ffff */
[----:B------:R-:W-:-:S00]  /*0110*/  NOP ;  /* 0x0000000000007918 */ /* 0x000fc00000000000 */
        /* <DEDUP_REMOVED lines=14> */
.L_x_2:


//--------------------- .nv.global.init           --------------------------
	.section	.nv.global.init,"aw",@progbits
.nv.global.init:
	.type		$str,@object
	.size		$str,(.L_0 - $str)
$str:
        /*0000*/ 	.byte	0x68, 0x65, 0x6c, 0x6c, 0x6f, 0x20, 0x49, 0x20, 0x61, 0x6d, 0x20, 0x25, 0x64, 0x0a, 0x00
.L_0:


//--------------------- .nv.shared.reserved.0     --------------------------
	.section	.nv.shared.reserved.0,"aw",@nobits
	.weak		__nv_reservedSMEM_offset_0_alias
	.size		__nv_reservedSMEM_offset_0_alias, 0, 64
	.other		__nv_reservedSMEM_offset_0_alias,@"STO_CUDA_RESERVED_SHARED STV_DEFAULT"
__nv_reservedSMEM_offset_0_alias:
	.zero		0
	.zero		64


//--------------------- .nv.constant0._Z5hellov   --------------------------
	.section	.nv.constant0._Z5hellov,"a",@progbits
	.sectionflags	@""
	.align	4
.nv.constant0._Z5hellov:
	.zero		896


//--------------------- SYMBOLS --------------------------

	.type		.nv.reservedSmem.offset0,@object
	.size		.nv.reservedSmem.offset0,0x4
	.type		vprintf,@function
